	.headerflags	@"EF_CUDA_TEXMODE_UNIFIED EF_CUDA_64BIT_ADDRESS EF_CUDA_ACCELERATORS EF_CUDA_SM90 EF_CUDA_VIRTUAL_SM(EF_CUDA_SM90)"
	.elftype	@"ET_EXEC"


//--------------------- .nv.info                  --------------------------
	.section	.nv.info,"",@"SHT_CUDA_INFO"
	.align	4


	//----- nvinfo : EIATTR_REGCOUNT
	.align		4
        /*0000*/ 	.byte	0x04, 0x2f
        /*0002*/ 	.short	(.L_3 - .L_2)
	.align		4
.L_2:
        /*0004*/ 	.word	index@(triton_poi_fused__native_batch_norm_legit_no_training_add_relu_threshold_backward_25)
        /*0008*/ 	.word	0x00000020


	//----- nvinfo : EIATTR_MIN_STACK_SIZE
	.align		4
.L_3:
        /*000c*/ 	.byte	0x04, 0x12
        /*000e*/ 	.short	(.L_5 - .L_4)
	.align		4
.L_4:
        /*0010*/ 	.word	index@(triton_poi_fused__native_batch_norm_legit_no_training_add_relu_threshold_backward_25)
        /*0014*/ 	.word	0x00000000


	//----- nvinfo : EIATTR_FRAME_SIZE
	.align		4
.L_5:
        /*0018*/ 	.byte	0x04, 0x11
        /*001a*/ 	.short	(.L_7 - .L_6)
	.align		4
.L_6:
        /*001c*/ 	.word	index@(triton_poi_fused__native_batch_norm_legit_no_training_add_relu_threshold_backward_25)
        /*0020*/ 	.word	0x00000000


	//----- nvinfo : EIATTR_MIN_STACK_SIZE
	.align		4
.L_7:
        /*0024*/ 	.byte	0x04, 0x12
        /*0026*/ 	.short	(.L_9 - .L_8)
	.align		4
.L_8:
        /*0028*/ 	.word	index@(triton_poi_fused__native_batch_norm_legit_no_training_add_relu_threshold_backward_25)
        /*002c*/ 	.word	0x00000000
.L_9:


//--------------------- .nv.info.triton_poi_fused__native_batch_norm_legit_no_training_add_relu_threshold_backward_25 --------------------------
	.section	.nv.info.triton_poi_fused__native_batch_norm_legit_no_training_add_relu_threshold_backward_25,"",@"SHT_CUDA_INFO"
	.sectionflags	@""
	.align	4


	//----- nvinfo : EIATTR_CUDA_API_VERSION
	.align		4
        /*0000*/ 	.byte	0x04, 0x37
        /*0002*/ 	.short	(.L_11 - .L_10)
.L_10:
        /*0004*/ 	.word	0x0000007c


	//----- nvinfo : EIATTR_KPARAM_INFO
	.align		4
.L_11:
        /*0008*/ 	.byte	0x04, 0x17
        /*000a*/ 	.short	(.L_13 - .L_12)
.L_12:
        /*000c*/ 	.word	0x00000000
        /*0010*/ 	.short	0x000c
        /*0012*/ 	.short	0x0060
        /*0014*/ 	.byte	0x00, 0xf0, 0x11, 0x00


	//----- nvinfo : EIATTR_KPARAM_INFO
	.align		4
.L_13:
        /*0018*/ 	.byte	0x04, 0x17
        /*001a*/ 	.short	(.L_15 - .L_14)
.L_14:
        /*001c*/ 	.word	0x00000000
        /*0020*/ 	.short	0x000b
        /*0022*/ 	.short	0x0058
        /*0024*/ 	.byte	0x00, 0xf4, 0x21, 0x00


	//----- nvinfo : EIATTR_KPARAM_INFO
	.align		4
.L_15:
        /*0028*/ 	.byte	0x04, 0x17
        /*002a*/ 	.short	(.L_17 - .L_16)
.L_16:
        /*002c*/ 	.word	0x00000000
        /*0030*/ 	.short	0x000a
        /*0032*/ 	.short	0x0050
        /*0034*/ 	.byte	0x00, 0xf4, 0x21, 0x00


	//----- nvinfo : EIATTR_KPARAM_INFO
	.align		4
.L_17:
        /*0038*/ 	.byte	0x04, 0x17
        /*003a*/ 	.short	(.L_19 - .L_18)
.L_18:
        /*003c*/ 	.word	0x00000000
        /*0040*/ 	.short	0x0009
        /*0042*/ 	.short	0x0048
        /*0044*/ 	.byte	0x00, 0xf4, 0x21, 0x00


	//----- nvinfo : EIATTR_KPARAM_INFO
	.align		4
.L_19:
        /*0048*/ 	.byte	0x04, 0x17
        /*004a*/ 	.short	(.L_21 - .L_20)
.L_20:
        /*004c*/ 	.word	0x00000000
        /*0050*/ 	.short	0x0008
        /*0052*/ 	.short	0x0040
        /*0054*/ 	.byte	0x00, 0xf4, 0x21, 0x00


	//----- nvinfo : EIATTR_KPARAM_INFO
	.align		4
.L_21:
        /*0058*/ 	.byte	0x04, 0x17
        /*005a*/ 	.short	(.L_23 - .L_22)
.L_22:
        /*005c*/ 	.word	0x00000000
        /*0060*/ 	.short	0x0007
        /*0062*/ 	.short	0x0038
        /*0064*/ 	.byte	0x00, 0xf4, 0x21, 0x00


	//----- nvinfo : EIATTR_KPARAM_INFO
	.align		4
.L_23:
        /*0068*/ 	.byte	0x04, 0x17
        /*006a*/ 	.short	(.L_25 - .L_24)
.L_24:
        /*006c*/ 	.word	0x00000000
        /*0070*/ 	.short	0x0006
        /*0072*/ 	.short	0x0030
        /*0074*/ 	.byte	0x00, 0xf4, 0x21, 0x00


	//----- nvinfo : EIATTR_KPARAM_INFO
	.align		4
.L_25:
        /*0078*/ 	.byte	0x04, 0x17
        /*007a*/ 	.short	(.L_27 - .L_26)
.L_26:
        /*007c*/ 	.word	0x00000000
        /*0080*/ 	.short	0x0005
        /*0082*/ 	.short	0x0028
        /*0084*/ 	.byte	0x00, 0xf4, 0x21, 0x00


	//----- nvinfo : EIATTR_KPARAM_INFO
	.align		4
.L_27:
        /*0088*/ 	.byte	0x04, 0x17
        /*008a*/ 	.short	(.L_29 - .L_28)
.L_28:
        /*008c*/ 	.word	0x00000000
        /*0090*/ 	.short	0x0004
        /*0092*/ 	.short	0x0020
        /*0094*/ 	.byte	0x00, 0xf4, 0x21, 0x00


	//----- nvinfo : EIATTR_KPARAM_INFO
	.align		4
.L_29:
        /*0098*/ 	.byte	0x04, 0x17
        /*009a*/ 	.short	(.L_31 - .L_30)
.L_30:
        /*009c*/ 	.word	0x00000000
        /*00a0*/ 	.short	0x0003
        /*00a2*/ 	.short	0x0018
        /*00a4*/ 	.byte	0x00, 0xf4, 0x21, 0x00


	//----- nvinfo : EIATTR_KPARAM_INFO
	.align		4
.L_31:
        /*00a8*/ 	.byte	0x04, 0x17
        /*00aa*/ 	.short	(.L_33 - .L_32)
.L_32:
        /*00ac*/ 	.word	0x00000000
        /*00b0*/ 	.short	0x0002
        /*00b2*/ 	.short	0x0010
        /*00b4*/ 	.byte	0x00, 0xf4, 0x21, 0x00


	//----- nvinfo : EIATTR_KPARAM_INFO
	.align		4
.L_33:
        /*00b8*/ 	.byte	0x04, 0x17
        /*00ba*/ 	.short	(.L_35 - .L_34)
.L_34:
        /*00bc*/ 	.word	0x00000000
        /*00c0*/ 	.short	0x0001
        /*00c2*/ 	.short	0x0008
        /*00c4*/ 	.byte	0x00, 0xf4, 0x21, 0x00


	//----- nvinfo : EIATTR_KPARAM_INFO
	.align		4
.L_35:
        /*00c8*/ 	.byte	0x04, 0x17
        /*00ca*/ 	.short	(.L_37 - .L_36)
.L_36:
        /*00cc*/ 	.word	0x00000000
        /*00d0*/ 	.short	0x0000
        /*00d2*/ 	.short	0x0000
        /*00d4*/ 	.byte	0x00, 0xf4, 0x21, 0x00


	//----- nvinfo : EIATTR_SPARSE_MMA_MASK
	.align		4
.L_37:
        /*00d8*/ 	.byte	0x03, 0x50
        /*00da*/ 	.short	0x0000


	//----- nvinfo : EIATTR_MAXREG_COUNT
	.align		4
        /*00dc*/ 	.byte	0x03, 0x1b
        /*00de*/ 	.short	0x00ff


	//----- nvinfo : EIATTR_EXIT_INSTR_OFFSETS
	.align		4
        /*00e0*/ 	.byte	0x04, 0x1c
        /*00e2*/ 	.short	(.L_39 - .L_38)


	//   ....[0]....
.L_38:
        /*00e4*/ 	.word	0x000007a0


	//   ....[1]....
        /*00e8*/ 	.word	0x000007c0


	//----- nvinfo : EIATTR_REQNTID
	.align		4
.L_39:
        /*00ec*/ 	.byte	0x04, 0x10
        /*00ee*/ 	.short	(.L_41 - .L_40)
.L_40:
        /*00f0*/ 	.word	0x00000080
        /*00f4*/ 	.word	0x00000001
        /*00f8*/ 	.word	0x00000001


	//----- nvinfo : EIATTR_CBANK_PARAM_SIZE
	.align		4
.L_41:
        /*00fc*/ 	.byte	0x03, 0x19
        /*00fe*/ 	.short	0x0064


	//----- nvinfo : EIATTR_PARAM_CBANK
	.align		4
        /*0100*/ 	.byte	0x04, 0x0a
        /*0102*/ 	.short	(.L_43 - .L_42)
	.align		4
.L_42:
        /*0104*/ 	.word	index@(.nv.constant0.triton_poi_fused__native_batch_norm_legit_no_training_add_relu_threshold_backward_25)
        /*0108*/ 	.short	0x0210
        /*010a*/ 	.short	0x0064


	//----- nvinfo : EIATTR_SW_WAR
	.align		4
.L_43:
        /*010c*/ 	.byte	0x04, 0x36
        /*010e*/ 	.short	(.L_45 - .L_44)
.L_44:
        /*0110*/ 	.word	0x00000008
.L_45:


//--------------------- .nv.callgraph             --------------------------
	.section	.nv.callgraph,"",@"SHT_CUDA_CALLGRAPH"
	.align	4
	.sectionentsize	8
	.align		4
        /*0000*/ 	.word	0x00000000
	.align		4
        /*0004*/ 	.word	0xffffffff
	.align		4
        /*0008*/ 	.word	0x00000000
	.align		4
        /*000c*/ 	.word	0xfffffffe
	.align		4
        /*0010*/ 	.word	0x00000000
	.align		4
        /*0014*/ 	.word	0xfffffffd
	.align		4
        /*0018*/ 	.word	0x00000000
	.align		4
        /*001c*/ 	.word	0xfffffffc


//--------------------- .nv.constant4             --------------------------
	.section	.nv.constant4,"a",@progbits
	.align	8
	.align		8
.nv.constant4:
        /*0000*/ 	.dword	_$_str
	.align		8
        /*0008*/ 	.dword	_$_str_$_2


//--------------------- .text.triton_poi_fused__native_batch_norm_legit_no_training_add_relu_threshold_backward_25 --------------------------
	.section	.text.triton_poi_fused__native_batch_norm_legit_no_training_add_relu_threshold_backward_25,"ax",@progbits
	.align	128
        .global         triton_poi_fused__native_batch_norm_legit_no_training_add_relu_threshold_backward_25
        .type           triton_poi_fused__native_batch_norm_legit_no_training_add_relu_threshold_backward_25,@function
        .size           triton_poi_fused__native_batch_norm_legit_no_training_add_relu_threshold_backward_25,(.L_x_1 - triton_poi_fused__native_batch_norm_legit_no_training_add_relu_threshold_backward_25)
        .other          triton_poi_fused__native_batch_norm_legit_no_training_add_relu_threshold_backward_25,@"STO_CUDA_ENTRY STV_DEFAULT"
triton_poi_fused__native_batch_norm_legit_no_training_add_relu_threshold_backward_25:
.text.triton_poi_fused__native_batch_norm_legit_no_training_add_relu_threshold_backward_25:
[----:B------:R-:W0:Y:S01]  /*0000*/  LDC R1, c[0x0][0x28] ;  /* 0x00000a00ff017b82 */ /* 0x000e220000000800 */
[----:B------:R-:W1:Y:S07]  /*0010*/  S2R R0, SR_TID.X ;  /* 0x0000000000007919 */ /* 0x000e6e0000002100 */
[----:B------:R-:W2:Y:S01]  /*0020*/  LDC.64 R4, c[0x0][0x220] ;  /* 0x00008800ff047b82 */ /* 0x000ea20000000a00 */
[----:B------:R-:W-:Y:S01]  /*0030*/  ULDC.64 UR4, c[0x0][0x208] ;  /* 0x0000820000047ab9 */ /* 0x000fe20000000a00 */
[----:B------:R-:W3:Y:S06]  /*0040*/  S2R R3, SR_CTAID.X ;  /* 0x0000000000037919 */ /* 0x000eec0000002500 */
[----:B------:R-:W4:Y:S01]  /*0050*/  LDC.64 R16, c[0x0][0x248] ;  /* 0x00009200ff107b82 */ /* 0x000f220000000a00 */
[----:B------:R-:W-:-:S07]  /*0060*/  CS2R R8, SRZ ;  /* 0x0000000000087805 */ /* 0x000fce000001ff00 */
[----:B------:R-:W5:Y:S08]  /*0070*/  LDC.64 R18, c[0x0][0x228] ;  /* 0x00008a00ff127b82 */ /* 0x000f700000000a00 */
[----:B------:R-:W2:Y:S08]  /*0080*/  LDC.64 R26, c[0x0][0x218] ;  /* 0x00008600ff1a7b82 */ /* 0x000eb00000000a00 */
[----:B------:R-:W4:Y:S01]  /*0090*/  LDC.64 R14, c[0x0][0x230] ;  /* 0x00008c00ff0e7b82 */ /* 0x000f220000000a00 */
[----:B-1----:R-:W-:-:S07]  /*00a0*/  SHF.L.U32 R0, R0, 0x1, RZ ;  /* 0x0000000100007819 */ /* 0x002fce00000006ff */
[----:B------:R-:W1:Y:S01]  /*00b0*/  LDC.64 R10, c[0x0][0x240] ;  /* 0x00009000ff0a7b82 */ /* 0x000e620000000a00 */
[----:B------:R-:W-:-:S07]  /*00c0*/  LOP3.LUT R0, R0, 0xfe, RZ, 0xc0, !PT ;  /* 0x000000fe00007812 */ /* 0x000fce00078ec0ff */
[----:B------:R-:W1:Y:S01]  /*00d0*/  LDC.64 R22, c[0x0][0x210] ;  /* 0x00008400ff167b82 */ /* 0x000e620000000a00 */
[----:B---3--:R-:W-:Y:S02]  /*00e0*/  LEA R0, R3, R0, 0x8 ;  /* 0x0000000003007211 */ /* 0x008fe400078e40ff */
[----:B------:R-:W-:Y:S02]  /*00f0*/  CS2R R6, SRZ ;  /* 0x0000000000067805 */ /* 0x000fe4000001ff00 */
[----:B------:R-:W-:Y:S01]  /*0100*/  CS2R R12, SRZ ;  /* 0x00000000000c7805 */ /* 0x000fe2000001ff00 */
[----:B------:R-:W-:Y:S01]  /*0110*/  ULDC.64 UR6, c[0x0][0x268] ;  /* 0x00009a0000067ab9 */ /* 0x000fe20000000a00 */
[C---:B------:R-:W-:Y:S01]  /*0120*/  ISETP.GE.AND P0, PT, R0.reuse, 0x1600, PT ;  /* 0x000016000000780c */ /* 0x040fe20003f06270 */
[----:B------:R-:W-:Y:S01]  /*0130*/  IMAD.HI R2, R0, 0x2e8ba2e9, RZ ;  /* 0x2e8ba2e900027827 */ /* 0x000fe200078e02ff */
[----:B------:R-:W3:Y:S04]  /*0140*/  LDC.64 R24, c[0x0][0x238] ;  /* 0x00008e00ff187b82 */ /* 0x000ee80000000a00 */
[----:B------:R-:W-:-:S04]  /*0150*/  SHF.R.U32.HI R3, RZ, 0x1f, R2 ;  /* 0x0000001fff037819 */ /* 0x000fc80000011602 */
[----:B------:R-:W-:-:S05]  /*0160*/  LEA.HI.SX32 R3, R2, R3, 0x1e ;  /* 0x0000000302037211 */ /* 0x000fca00078ff2ff */
[----:B------:R-:W-:Y:S01]  /*0170*/  IMAD R21, R3, -0x16, R0 ;  /* 0xffffffea03157824 */ /* 0x000fe200078e0200 */
[----:B------:R-:W-:-:S03]  /*0180*/  CS2R R2, SRZ ;  /* 0x0000000000027805 */ /* 0x000fc6000001ff00 */
[----:B--2---:R-:W-:-:S05]  /*0190*/  IMAD.WIDE R4, R21, 0x4, R4 ;  /* 0x0000000415047825 */ /* 0x004fca00078e0204 */
[----:B------:R-:W2:Y:S01]  /*01a0*/  @!P0 LDG.E.EL.64 R2, desc[UR4][R4.64] ;  /* 0x0000000404028981 */ /* 0x000ea2000c2e1b00 */
[----:B----4-:R-:W-:-:S05]  /*01b0*/  IMAD.WIDE R16, R21, 0x4, R16 ;  /* 0x0000000415107825 */ /* 0x010fca00078e0210 */
[----:B------:R5:W4:Y:S01]  /*01c0*/  @!P0 LDG.E.EL.64 R8, desc[UR4][R16.64] ;  /* 0x0000000410088981 */ /* 0x000b22000c2e1b00 */
[----:B0-----:R-:W-:-:S04]  /*01d0*/  IMAD.WIDE R26, R21, 0x4, R26 ;  /* 0x00000004151a7825 */ /* 0x001fc800078e021a */
[C---:B------:R-:W-:Y:S01]  /*01e0*/  IMAD.WIDE R28, R21.reuse, 0x4, R14 ;  /* 0x00000004151c7825 */ /* 0x040fe200078e020e */
[----:B------:R1:W4:Y:S03]  /*01f0*/  @!P0 LDG.E.EL.64 R12, desc[UR4][R26.64] ;  /* 0x000000041a0c8981 */ /* 0x000326000c2e1b00 */
[C---:B-----5:R-:W-:Y:S02]  /*0200*/  IMAD.WIDE R16, R21.reuse, 0x4, R18 ;  /* 0x0000000415107825 */ /* 0x060fe400078e0212 */
[----:B------:R-:W0:Y:S03]  /*0210*/  LDC.64 R18, c[0x0][0x250] ;  /* 0x00009400ff127b82 */ /* 0x000e260000000a00 */
[----:B------:R5:W4:Y:S01]  /*0220*/  @!P0 LDG.E.EL.64 R6, desc[UR4][R16.64] ;  /* 0x0000000410068981 */ /* 0x000b22000c2e1b00 */
[----:B------:R-:W-:Y:S01]  /*0230*/  CS2R R14, SRZ ;  /* 0x00000000000e7805 */ /* 0x000fe2000001ff00 */
[----:B-1----:R-:W-:-:S03]  /*0240*/  IMAD.WIDE R26, R21, 0x4, R10 ;  /* 0x00000004151a7825 */ /* 0x002fc600078e020a */
[----:B-----5:R-:W1:Y:S02]  /*0250*/  LDC.64 R16, c[0x0][0x258] ;  /* 0x00009600ff107b82 */ /* 0x020e640000000a00 */
[----:B------:R5:W4:Y:S01]  /*0260*/  @!P0 LDG.E.EL.64 R14, desc[UR4][R26.64] ;  /* 0x000000041a0e8981 */ /* 0x000b22000c2e1b00 */
[----:B------:R-:W-:Y:S02]  /*0270*/  CS2R R10, SRZ ;  /* 0x00000000000a7805 */ /* 0x000fe4000001ff00 */
[----:B------:R-:W-:-:S06]  /*0280*/  CS2R R4, SRZ ;  /* 0x0000000000047805 */ /* 0x000fcc000001ff00 */
[----:B------:R3:W4:Y:S01]  /*0290*/  @!P0 LDG.E.EL.64 R4, desc[UR4][R28.64] ;  /* 0x000000041c048981 */ /* 0x000722000c2e1b00 */
[----:B-----5:R-:W-:Y:S01]  /*02a0*/  IMAD.WIDE R26, R0, 0x4, R22 ;  /* 0x00000004001a7825 */ /* 0x020fe200078e0216 */
[----:B------:R-:W-:-:S04]  /*02b0*/  CS2R R22, SRZ ;  /* 0x0000000000167805 */ /* 0x000fc8000001ff00 */
[----:B------:R5:W4:Y:S01]  /*02c0*/  @!P0 LDG.E.64 R10, desc[UR4][R26.64] ;  /* 0x000000041a0a8981 */ /* 0x000b22000c1e1b00 */
[----:B---3--:R-:W-:Y:S01]  /*02d0*/  IMAD.WIDE R28, R0, 0x4, R24 ;  /* 0x00000004001c7825 */ /* 0x008fe200078e0218 */
[----:B------:R-:W-:-:S03]  /*02e0*/  CS2R R24, SRZ ;  /* 0x0000000000187805 */ /* 0x000fc6000001ff00 */
[C---:B0-----:R-:W-:Y:S01]  /*02f0*/  IMAD.WIDE R18, R21.reuse, 0x4, R18 ;  /* 0x0000000415127825 */ /* 0x041fe200078e0212 */
[----:B------:R0:W3:Y:S03]  /*0300*/  @!P0 LDG.E.64 R22, desc[UR4][R28.64] ;  /* 0x000000041c168981 */ /* 0x0000e6000c1e1b00 */
[----:B-1----:R-:W-:Y:S01]  /*0310*/  IMAD.WIDE R20, R21, 0x4, R16 ;  /* 0x0000000415147825 */ /* 0x002fe200078e0210 */
[----:B------:R-:W-:Y:S01]  /*0320*/  CS2R R16, SRZ ;  /* 0x0000000000107805 */ /* 0x000fe2000001ff00 */
[----:B------:R1:W3:Y:S05]  /*0330*/  @!P0 LDG.E.EL.64 R24, desc[UR4][R18.64] ;  /* 0x0000000412188981 */ /* 0x0002ea000c2e1b00 */
[----:B------:R0:W3:Y:S01]  /*0340*/  @!P0 LDG.E.EL.64 R16, desc[UR4][R20.64] ;  /* 0x0000000414108981 */ /* 0x0000e2000c2e1b00 */
[----:B--2---:R-:W-:-:S04]  /*0350*/  FADD R2, R2, 0.0010000000474974513054 ;  /* 0x3a83126f02027421 */ /* 0x004fc80000000000 */
[----:B-----5:R2:W5:Y:S01]  /*0360*/  MUFU.SQRT R26, R2 ;  /* 0x00000002001a7308 */ /* 0x0205620000002000 */
[----:B------:R-:W-:Y:S01]  /*0370*/  FADD R3, R3, 0.0010000000474974513054 ;  /* 0x3a83126f03037421 */ /* 0x000fe20000000000 */
[----:B----4-:R-:W-:Y:S01]  /*0380*/  FADD R8, R8, 0.0010000000474974513054 ;  /* 0x3a83126f08087421 */ /* 0x010fe20000000000 */
[----:B0-----:R-:W-:-:S05]  /*0390*/  FADD R28, R9, 0.0010000000474974513054 ;  /* 0x3a83126f091c7421 */ /* 0x001fca0000000000 */
[----:B------:R-:W0:Y:S01]  /*03a0*/  MUFU.SQRT R27, R3 ;  /* 0x00000003001b7308 */ /* 0x000e220000002000 */
[----:B--2---:R-:W-:-:S07]  /*03b0*/  HFMA2.MMA R2, -RZ, RZ, 1.625, 0 ;  /* 0x3e800000ff027435 */ /* 0x004fce00000001ff */
[----:B------:R-:W2:Y:S01]  /*03c0*/  MUFU.SQRT R29, R8 ;  /* 0x00000008001d7308 */ /* 0x000ea20000002000 */
[C---:B-----5:R-:W-:Y:S02]  /*03d0*/  FSETP.GT.AND P5, PT, R26.reuse, 8.50705917302346158658e+37, PT ;  /* 0x7e8000001a00780b */ /* 0x060fe40003fa4000 */
[----:B------:R-:W-:-:S05]  /*03e0*/  FSETP.GEU.AND P1, PT, R26, 1.175494350822287508e-38, PT ;  /* 0x008000001a00780b */ /* 0x000fca0003f2e000 */
[----:B------:R-:W4:Y:S01]  /*03f0*/  MUFU.SQRT R28, R28 ;  /* 0x0000001c001c7308 */ /* 0x000f220000002000 */
[----:B0-----:R-:W-:Y:S02]  /*0400*/  FSETP.GT.AND P2, PT, R27, 8.50705917302346158658e+37, PT ;  /* 0x7e8000001b00780b */ /* 0x001fe40003f44000 */
[----:B------:R-:W-:-:S03]  /*0410*/  FSEL R9, R2, 1, P5 ;  /* 0x3f80000002097808 */ /* 0x000fc60002800000 */
[----:B------:R-:W-:Y:S01]  /*0420*/  @P5 FMUL R26, R26, 0.25 ;  /* 0x3e8000001a1a5820 */ /* 0x000fe20000400000 */
[----:B--2---:R-:W-:Y:S02]  /*0430*/  FSETP.GT.AND P4, PT, R29, 8.50705917302346158658e+37, PT ;  /* 0x7e8000001d00780b */ /* 0x004fe40003f84000 */
[----:B------:R-:W-:Y:S01]  /*0440*/  FSETP.GEU.AND P3, PT, R27, 1.175494350822287508e-38, PT ;  /* 0x008000001b00780b */ /* 0x000fe20003f6e000 */
[----:B------:R-:W-:Y:S01]  /*0450*/  @!P1 FMUL R26, R26, 16777216 ;  /* 0x4b8000001a1a9820 */ /* 0x000fe20000400000 */
[----:B------:R-:W-:Y:S01]  /*0460*/  FSETP.GEU.AND P5, PT, R29, 1.175494350822287508e-38, PT ;  /* 0x008000001d00780b */ /* 0x000fe20003fae000 */
[----:B------:R-:W-:Y:S01]  /*0470*/  @!P1 FMUL R9, R9, 16777216 ;  /* 0x4b80000009099820 */ /* 0x000fe20000400000 */
[C---:B----4-:R-:W-:Y:S02]  /*0480*/  FSETP.GT.AND P6, PT, R28.reuse, 8.50705917302346158658e+37, PT ;  /* 0x7e8000001c00780b */ /* 0x050fe40003fc4000 */
[----:B------:R-:W-:Y:S01]  /*0490*/  FSETP.GEU.AND P1, PT, R28, 1.175494350822287508e-38, PT ;  /* 0x008000001c00780b */ /* 0x000fe20003f2e000 */
[----:B------:R-:W-:Y:S01]  /*04a0*/  @P2 FMUL R27, R27, 0.25 ;  /* 0x3e8000001b1b2820 */ /* 0x000fe20000400000 */
[----:B------:R-:W0:Y:S03]  /*04b0*/  MUFU.RCP R8, R26 ;  /* 0x0000001a00087308 */ /* 0x000e260000001000 */
[----:B------:R-:W-:-:S02]  /*04c0*/  @P4 FMUL R29, R29, 0.25 ;  /* 0x3e8000001d1d4820 */ /* 0x000fc40000400000 */
[----:B------:R-:W-:Y:S02]  /*04d0*/  @!P3 FMUL R27, R27, 16777216 ;  /* 0x4b8000001b1bb820 */ /* 0x000fe40000400000 */
[----:B------:R-:W-:Y:S02]  /*04e0*/  @!P5 FMUL R29, R29, 16777216 ;  /* 0x4b8000001d1dd820 */ /* 0x000fe40000400000 */
[----:B------:R-:W-:Y:S02]  /*04f0*/  @P6 FMUL R28, R28, 0.25 ;  /* 0x3e8000001c1c6820 */ /* 0x000fe40000400000 */
[----:B------:R-:W2:Y:S02]  /*0500*/  MUFU.RCP R27, R27 ;  /* 0x0000001b001b7308 */ /* 0x000ea40000001000 */
[----:B------:R-:W-:-:S06]  /*0510*/  @!P1 FMUL R28, R28, 16777216 ;  /* 0x4b8000001c1c9820 */ /* 0x000fcc0000400000 */
[----:B------:R-:W4:Y:S01]  /*0520*/  MUFU.RCP R29, R29 ;  /* 0x0000001d001d7308 */ /* 0x000f220000001000 */
[----:B0-----:R-:W-:Y:S01]  /*0530*/  FMUL R8, R8, R9 ;  /* 0x0000000908087220 */ /* 0x001fe20000400000 */
[----:B-1----:R-:W-:-:S06]  /*0540*/  FSEL R18, R2, 1, P2 ;  /* 0x3f80000002127808 */ /* 0x002fcc0001000000 */
[----:B------:R-:W0:Y:S01]  /*0550*/  MUFU.RCP R3, R28 ;  /* 0x0000001c00037308 */ /* 0x000e220000001000 */
[----:B------:R-:W-:Y:S01]  /*0560*/  FSEL R20, R2, 1, P4 ;  /* 0x3f80000002147808 */ /* 0x000fe20002000000 */
[----:B------:R-:W-:Y:S01]  /*0570*/  FADD R9, -R12, R10 ;  /* 0x0000000a0c097221 */ /* 0x000fe20000000100 */
[----:B------:R-:W-:Y:S01]  /*0580*/  FSEL R26, R2, 1, P6 ;  /* 0x3f800000021a7808 */ /* 0x000fe20003000000 */
[----:B------:R-:W-:Y:S01]  /*0590*/  @!P3 FMUL R18, R18, 16777216 ;  /* 0x4b8000001212b820 */ /* 0x000fe20000400000 */
[----:B------:R-:W-:Y:S01]  /*05a0*/  FADD R19, -R13, R11 ;  /* 0x0000000b0d137221 */ /* 0x000fe20000000100 */
[----:B------:R-:W-:Y:S01]  /*05b0*/  @!P5 FMUL R20, R20, 16777216 ;  /* 0x4b8000001414d820 */ /* 0x000fe20000400000 */
[----:B------:R-:W-:Y:S01]  /*05c0*/  FMUL R13, R8, R9 ;  /* 0x00000009080d7220 */ /* 0x000fe20000400000 */
[----:B------:R-:W-:Y:S01]  /*05d0*/  @!P1 FMUL R26, R26, 16777216 ;  /* 0x4b8000001a1a9820 */ /* 0x000fe20000400000 */
[----:B------:R-:W1:Y:S01]  /*05e0*/  LDC.64 R8, c[0x0][0x260] ;  /* 0x00009800ff087b82 */ /* 0x000e620000000a00 */
[----:B--2---:R-:W-:Y:S01]  /*05f0*/  FMUL R2, R27, R18 ;  /* 0x000000121b027220 */ /* 0x004fe20000400000 */
[----:B----4-:R-:W-:Y:S01]  /*0600*/  FMUL R18, R29, R20 ;  /* 0x000000141d127220 */ /* 0x010fe20000400000 */
[----:B---3--:R-:W-:Y:S01]  /*0610*/  FADD R11, -R14, R22 ;  /* 0x000000160e0b7221 */ /* 0x008fe20000000100 */
[----:B------:R-:W-:Y:S01]  /*0620*/  FADD R10, -R15, R23 ;  /* 0x000000170f0a7221 */ /* 0x000fe20000000100 */
[----:B0-----:R-:W-:-:S02]  /*0630*/  FMUL R3, R3, R26 ;  /* 0x0000001a03037220 */ /* 0x001fc40000400000 */
[----:B------:R-:W-:Y:S01]  /*0640*/  FMUL R11, R18, R11 ;  /* 0x0000000b120b7220 */ /* 0x000fe20000400000 */
[----:B------:R-:W-:Y:S01]  /*0650*/  FMUL R2, R2, R19 ;  /* 0x0000001302027220 */ /* 0x000fe20000400000 */
[----:B------:R-:W-:Y:S01]  /*0660*/  FMUL R10, R3, R10 ;  /* 0x0000000a030a7220 */ /* 0x000fe20000400000 */
[----:B------:R-:W-:Y:S01]  /*0670*/  FFMA R4, R13, R6, R4 ;  /* 0x000000060d047223 */ /* 0x000fe20000000004 */
[----:B------:R-:W-:Y:S01]  /*0680*/  FFMA R11, R11, R24, R16 ;  /* 0x000000180b0b7223 */ /* 0x000fe20000000010 */
[----:B------:R-:W-:Y:S01]  /*0690*/  FFMA R2, R2, R7, R5 ;  /* 0x0000000702027223 */ /* 0x000fe20000000005 */
[----:B------:R-:W-:Y:S02]  /*06a0*/  FFMA R17, R10, R25, R17 ;  /* 0x000000190a117223 */ /* 0x000fe40000000011 */
[C---:B------:R-:W-:Y:S01]  /*06b0*/  FADD R6, R4.reuse, R11 ;  /* 0x0000000b04067221 */ /* 0x040fe20000000000 */
[----:B------:R-:W-:Y:S01]  /*06c0*/  FSETP.GEU.AND P2, PT, R4, -R11, PT ;  /* 0x8000000b0400720b */ /* 0x000fe20003f4e000 */
[C---:B------:R-:W-:Y:S01]  /*06d0*/  FADD R7, R2.reuse, R17 ;  /* 0x0000001102077221 */ /* 0x040fe20000000000 */
[----:B------:R-:W-:-:S02]  /*06e0*/  FSETP.GEU.AND P1, PT, R2, -R17, PT ;  /* 0x800000110200720b */ /* 0x000fc40003f2e000 */
[----:B------:R-:W-:Y:S02]  /*06f0*/  FSEL R2, R6, RZ, P2 ;  /* 0x000000ff06027208 */ /* 0x000fe40001000000 */
[----:B------:R-:W-:Y:S01]  /*0700*/  FSEL R3, R7, RZ, P1 ;  /* 0x000000ff07037208 */ /* 0x000fe20000800000 */
[----:B-1----:R-:W-:Y:S01]  /*0710*/  IMAD.WIDE R8, R0, 0x4, R8 ;  /* 0x0000000400087825 */ /* 0x002fe200078e0208 */
[----:B------:R-:W-:Y:S02]  /*0720*/  FSETP.GTU.AND P3, PT, R2, RZ, PT ;  /* 0x000000ff0200720b */ /* 0x000fe40003f6c000 */
[----:B------:R-:W-:Y:S02]  /*0730*/  FSETP.GTU.AND P2, PT, R3, RZ, PT ;  /* 0x000000ff0300720b */ /* 0x000fe40003f4c000 */
[----:B------:R-:W-:Y:S01]  /*0740*/  IADD3 R2, P1, R0, UR6, RZ ;  /* 0x0000000600027c10 */ /* 0x000fe2000ff3e0ff */
[----:B------:R0:W-:Y:S01]  /*0750*/  @!P0 STG.E.64 desc[UR4][R8.64], R6 ;  /* 0x0000000608008986 */ /* 0x0001e2000c101b04 */
[----:B------:R-:W-:-:S02]  /*0760*/  SEL R4, RZ, 0x1, P3 ;  /* 0x00000001ff047807 */ /* 0x000fc40001800000 */
[----:B------:R-:W-:Y:S02]  /*0770*/  SEL R5, RZ, 0x100, P2 ;  /* 0x00000100ff057807 */ /* 0x000fe40001000000 */
[----:B------:R-:W-:Y:S02]  /*0780*/  LEA.HI.X.SX32 R3, R0, UR7, 0x1, P1 ;  /* 0x0000000700037c11 */ /* 0x000fe400088f0eff */
[----:B------:R-:W-:Y:S01]  /*0790*/  IADD3 R5, R4, R5, RZ ;  /* 0x0000000504057210 */ /* 0x000fe20007ffe0ff */
[----:B0-----:R-:W-:Y:S06]  /*07a0*/  @P0 EXIT ;  /* 0x000000000000094d */ /* 0x001fec0003800000 */
[----:B------:R-:W-:Y:S01]  /*07b0*/  STG.E.U16 desc[UR4][R2.64], R5 ;  /* 0x0000000502007986 */ /* 0x000fe2000c101504 */
[----:B------:R-:W-:Y:S05]  /*07c0*/  EXIT ;  /* 0x000000000000794d */ /* 0x000fea0003800000 */
.L_x_0:
[----:B------:R-:W-:-:S00]  /*07d0*/  BRA `(.L_x_0) ;  /* 0xfffffffc00fc7947 */ /* 0x000fc0000383ffff */
[----:B------:R-:W-:-:S00]  /*07e0*/  NOP ;  /* 0x0000000000007918 */ /* 0x000fc00000000000 */
        /* <DEDUP_REMOVED lines=9> */
.L_x_1:


//--------------------- .nv.global.init           --------------------------
	.section	.nv.global.init,"aw",@progbits
.nv.global.init:
	.type		_$_str,@object
	.size		_$_str,(_$_str_$_2 - _$_str)
_$_str:
        /*0000*/ 	.byte	0x5f, 0x5f, 0x43, 0x55, 0x44, 0x41, 0x5f, 0x46, 0x54, 0x5a, 0x00
	.type		_$_str_$_2,@object
	.size		_$_str_$_2,(.L_1 - _$_str_$_2)
_$_str_$_2:
        /*000b*/ 	.byte	0x5f, 0x5f, 0x43, 0x55, 0x44, 0x41, 0x5f, 0x50, 0x52, 0x45, 0x43, 0x5f, 0x53, 0x51, 0x52, 0x54
        /*001b*/ 	.byte	0x00
.L_1:


//--------------------- .nv.constant0.triton_poi_fused__native_batch_norm_legit_no_training_add_relu_threshold_backward_25 --------------------------
	.section	.nv.constant0.triton_poi_fused__native_batch_norm_legit_no_training_add_relu_threshold_backward_25,"a",@progbits
	.sectionflags	@""
	.align	4
.nv.constant0.triton_poi_fused__native_batch_norm_legit_no_training_add_relu_threshold_backward_25:
	.zero		628
